	.headerflags	@"EF_CUDA_TEXMODE_UNIFIED EF_CUDA_64BIT_ADDRESS EF_CUDA_ACCELERATORS EF_CUDA_SM90 EF_CUDA_VIRTUAL_SM(EF_CUDA_SM90)"
	.elftype	@"ET_EXEC"


//--------------------- .nv.info                  --------------------------
	.section	.nv.info,"",@"SHT_CUDA_INFO"
	.align	4


	//----- nvinfo : EIATTR_REGCOUNT
	.align		4
        /*0000*/ 	.byte	0x04, 0x2f
        /*0002*/ 	.short	(.L_1 - .L_0)
	.align		4
.L_0:
        /*0004*/ 	.word	index@(triton_poi_fused_convolution_51)
        /*0008*/ 	.word	0x00000028


	//----- nvinfo : EIATTR_MIN_STACK_SIZE
	.align		4
.L_1:
        /*000c*/ 	.byte	0x04, 0x12
        /*000e*/ 	.short	(.L_3 - .L_2)
	.align		4
.L_2:
        /*0010*/ 	.word	index@(triton_poi_fused_convolution_51)
        /*0014*/ 	.word	0x00000000


	//----- nvinfo : EIATTR_FRAME_SIZE
	.align		4
.L_3:
        /*0018*/ 	.byte	0x04, 0x11
        /*001a*/ 	.short	(.L_5 - .L_4)
	.align		4
.L_4:
        /*001c*/ 	.word	index@(triton_poi_fused_convolution_51)
        /*0020*/ 	.word	0x00000000


	//----- nvinfo : EIATTR_MIN_STACK_SIZE
	.align		4
.L_5:
        /*0024*/ 	.byte	0x04, 0x12
        /*0026*/ 	.short	(.L_7 - .L_6)
	.align		4
.L_6:
        /*0028*/ 	.word	index@(triton_poi_fused_convolution_51)
        /*002c*/ 	.word	0x00000000
.L_7:


//--------------------- .nv.info.triton_poi_fused_convolution_51 --------------------------
	.section	.nv.info.triton_poi_fused_convolution_51,"",@"SHT_CUDA_INFO"
	.sectionflags	@""
	.align	4


	//----- nvinfo : EIATTR_CUDA_API_VERSION
	.align		4
        /*0000*/ 	.byte	0x04, 0x37
        /*0002*/ 	.short	(.L_9 - .L_8)
.L_8:
        /*0004*/ 	.word	0x0000007c


	//----- nvinfo : EIATTR_KPARAM_INFO
	.align		4
.L_9:
        /*0008*/ 	.byte	0x04, 0x17
        /*000a*/ 	.short	(.L_11 - .L_10)
.L_10:
        /*000c*/ 	.word	0x00000000
        /*0010*/ 	.short	0x0004
        /*0012*/ 	.short	0x001c
        /*0014*/ 	.byte	0x00, 0xf0, 0x11, 0x00


	//----- nvinfo : EIATTR_KPARAM_INFO
	.align		4
.L_11:
        /*0018*/ 	.byte	0x04, 0x17
        /*001a*/ 	.short	(.L_13 - .L_12)
.L_12:
        /*001c*/ 	.word	0x00000000
        /*0020*/ 	.short	0x0003
        /*0022*/ 	.short	0x0018
        /*0024*/ 	.byte	0x00, 0xf0, 0x11, 0x00


	//----- nvinfo : EIATTR_KPARAM_INFO
	.align		4
.L_13:
        /*0028*/ 	.byte	0x04, 0x17
        /*002a*/ 	.short	(.L_15 - .L_14)
.L_14:
        /*002c*/ 	.word	0x00000000
        /*0030*/ 	.short	0x0002
        /*0032*/ 	.short	0x0010
        /*0034*/ 	.byte	0x00, 0xf4, 0x21, 0x00


	//----- nvinfo : EIATTR_KPARAM_INFO
	.align		4
.L_15:
        /*0038*/ 	.byte	0x04, 0x17
        /*003a*/ 	.short	(.L_17 - .L_16)
.L_16:
        /*003c*/ 	.word	0x00000000
        /*0040*/ 	.short	0x0001
        /*0042*/ 	.short	0x0008
        /*0044*/ 	.byte	0x00, 0xf4, 0x21, 0x00


	//----- nvinfo : EIATTR_KPARAM_INFO
	.align		4
.L_17:
        /*0048*/ 	.byte	0x04, 0x17
        /*004a*/ 	.short	(.L_19 - .L_18)
.L_18:
        /*004c*/ 	.word	0x00000000
        /*0050*/ 	.short	0x0000
        /*0052*/ 	.short	0x0000
        /*0054*/ 	.byte	0x00, 0xf4, 0x21, 0x00


	//----- nvinfo : EIATTR_SPARSE_MMA_MASK
	.align		4
.L_19:
        /*0058*/ 	.byte	0x03, 0x50
        /*005a*/ 	.short	0x0000


	//----- nvinfo : EIATTR_MAXREG_COUNT
	.align		4
        /*005c*/ 	.byte	0x03, 0x1b
        /*005e*/ 	.short	0x00ff


	//----- nvinfo : EIATTR_EXIT_INSTR_OFFSETS
	.align		4
        /*0060*/ 	.byte	0x04, 0x1c
        /*0062*/ 	.short	(.L_21 - .L_20)


	//   ....[0]....
.L_20:
        /*0064*/ 	.word	0x00000ac0


	//   ....[1]....
        /*0068*/ 	.word	0x00000ae0


	//----- nvinfo : EIATTR_REQNTID
	.align		4
.L_21:
        /*006c*/ 	.byte	0x04, 0x10
        /*006e*/ 	.short	(.L_23 - .L_22)
.L_22:
        /*0070*/ 	.word	0x00000100
        /*0074*/ 	.word	0x00000001
        /*0078*/ 	.word	0x00000001


	//----- nvinfo : EIATTR_CBANK_PARAM_SIZE
	.align		4
.L_23:
        /*007c*/ 	.byte	0x03, 0x19
        /*007e*/ 	.short	0x0020


	//----- nvinfo : EIATTR_PARAM_CBANK
	.align		4
        /*0080*/ 	.byte	0x04, 0x0a
        /*0082*/ 	.short	(.L_25 - .L_24)
	.align		4
.L_24:
        /*0084*/ 	.word	index@(.nv.constant0.triton_poi_fused_convolution_51)
        /*0088*/ 	.short	0x0210
        /*008a*/ 	.short	0x0020


	//----- nvinfo : EIATTR_SW_WAR
	.align		4
.L_25:
        /*008c*/ 	.byte	0x04, 0x36
        /*008e*/ 	.short	(.L_27 - .L_26)
.L_26:
        /*0090*/ 	.word	0x00000008
.L_27:


//--------------------- .nv.callgraph             --------------------------
	.section	.nv.callgraph,"",@"SHT_CUDA_CALLGRAPH"
	.align	4
	.sectionentsize	8
	.align		4
        /*0000*/ 	.word	0x00000000
	.align		4
        /*0004*/ 	.word	0xffffffff
	.align		4
        /*0008*/ 	.word	0x00000000
	.align		4
        /*000c*/ 	.word	0xfffffffe
	.align		4
        /*0010*/ 	.word	0x00000000
	.align		4
        /*0014*/ 	.word	0xfffffffd
	.align		4
        /*0018*/ 	.word	0x00000000
	.align		4
        /*001c*/ 	.word	0xfffffffc


//--------------------- .text.triton_poi_fused_convolution_51 --------------------------
	.section	.text.triton_poi_fused_convolution_51,"ax",@progbits
	.align	128
        .global         triton_poi_fused_convolution_51
        .type           triton_poi_fused_convolution_51,@function
        .size           triton_poi_fused_convolution_51,(.L_x_1 - triton_poi_fused_convolution_51)
        .other          triton_poi_fused_convolution_51,@"STO_CUDA_ENTRY STV_DEFAULT"
triton_poi_fused_convolution_51:
.text.triton_poi_fused_convolution_51:
[----:B------:R-:W0:Y:S01]  /*0000*/  LDC R1, c[0x0][0x28] ;  /* 0x00000a00ff017b82 */ /* 0x000e220000000800 */
[----:B------:R-:W1:Y:S07]  /*0010*/  S2R R0, SR_TID.X ;  /* 0x0000000000007919 */ /* 0x000e6e0000002100 */
[----:B------:R-:W2:Y:S01]  /*0020*/  S2UR UR4, SR_CTAID.Y ;  /* 0x00000000000479c3 */ /* 0x000ea20000002600 */
[----:B------:R-:W-:Y:S01]  /*0030*/  MOV R6, RZ ;  /* 0x000000ff00067202 */ /* 0x000fe20000000f00 */
[----:B------:R-:W-:Y:S01]  /*0040*/  HFMA2.MMA R16, -RZ, RZ, 0, 0 ;  /* 0x00000000ff107435 */ /* 0x000fe200000001ff */
[----:B------:R-:W3:Y:S01]  /*0050*/  S2R R21, SR_CTAID.X ;  /* 0x0000000000157919 */ /* 0x000ee20000002500 */
[----:B------:R-:W-:-:S04]  /*0060*/  CS2R R14, SRZ ;  /* 0x00000000000e7805 */ /* 0x000fc8000001ff00 */
[----:B------:R-:W4:Y:S08]  /*0070*/  LDC.64 R28, c[0x0][0x218] ;  /* 0x00008600ff1c7b82 */ /* 0x000f300000000a00 */
[----:B------:R-:W5:Y:S01]  /*0080*/  LDC.64 R26, c[0x0][0x210] ;  /* 0x00008400ff1a7b82 */ /* 0x000f620000000a00 */
[----:B--2---:R-:W-:Y:S01]  /*0090*/  USHF.L.U32 UR4, UR4, 0x6, URZ ;  /* 0x0000000604047899 */ /* 0x004fe2000800063f */
[----:B-1----:R-:W-:-:S02]  /*00a0*/  SHF.R.U32.HI R4, RZ, 0x4, R0 ;  /* 0x00000004ff047819 */ /* 0x002fc40000011600 */
[----:B------:R-:W-:Y:S02]  /*00b0*/  SHF.L.U32 R0, R0, 0x2, RZ ;  /* 0x0000000200007819 */ /* 0x000fe400000006ff */
[----:B------:R-:W-:Y:S02]  /*00c0*/  SGXT.U32 R4, R4, 0x4 ;  /* 0x000000040404781a */ /* 0x000fe40000000000 */
[----:B------:R-:W-:Y:S02]  /*00d0*/  LOP3.LUT R0, R0, 0x3c, RZ, 0xc0, !PT ;  /* 0x0000003c00007812 */ /* 0x000fe400078ec0ff */
[----:B------:R-:W-:Y:S01]  /*00e0*/  LOP3.LUT R5, R4, UR4, RZ, 0xfc, !PT ;  /* 0x0000000404057c12 */ /* 0x000fe2000f8efcff */
[----:B------:R-:W-:Y:S01]  /*00f0*/  HFMA2.MMA R4, -RZ, RZ, 0, 0 ;  /* 0x00000000ff047435 */ /* 0x000fe200000001ff */
[----:B---3--:R-:W-:Y:S01]  /*0100*/  LEA R21, R21, R0, 0x6 ;  /* 0x0000000015157211 */ /* 0x008fe200078e30ff */
[----:B------:R-:W-:Y:S01]  /*0110*/  ULDC.64 UR4, c[0x0][0x208] ;  /* 0x0000820000047ab9 */ /* 0x000fe20000000a00 */
[----:B------:R-:W-:-:S02]  /*0120*/  LOP3.LUT R7, R5, 0x10, RZ, 0xfc, !PT ;  /* 0x0000001005077812 */ /* 0x000fc400078efcff */
[C---:B------:R-:W-:Y:S02]  /*0130*/  ISETP.GE.AND P0, PT, R5.reuse, 0x3fc, PT ;  /* 0x000003fc0500780c */ /* 0x040fe40003f06270 */
[----:B------:R-:W-:Y:S01]  /*0140*/  LOP3.LUT R17, R5, 0x20, RZ, 0xfc, !PT ;  /* 0x0000002005117812 */ /* 0x000fe200078efcff */
[----:B------:R-:W-:-:S04]  /*0150*/  IMAD.HI R8, R7, -0x7f7f7f7f, R6 ;  /* 0x8080808107087827 */ /* 0x000fc800078e0206 */
[----:B------:R-:W-:Y:S01]  /*0160*/  IMAD.HI R2, R5, -0x7f7f7f7f, R4 ;  /* 0x8080808105027827 */ /* 0x000fe200078e0204 */
[----:B------:R-:W-:-:S03]  /*0170*/  SHF.R.U32.HI R11, RZ, 0x1f, R8 ;  /* 0x0000001fff0b7819 */ /* 0x000fc60000011608 */
[----:B------:R-:W-:Y:S01]  /*0180*/  IMAD.HI R4, R5, -0x7f7f7f7f, R4 ;  /* 0x8080808105047827 */ /* 0x000fe200078e0204 */
[----:B------:R-:W-:Y:S02]  /*0190*/  SHF.R.U32.HI R9, RZ, 0x1f, R2 ;  /* 0x0000001fff097819 */ /* 0x000fe40000011602 */
[----:B------:R-:W-:Y:S01]  /*01a0*/  LEA.HI.SX32 R13, R8, R11, 0x19 ;  /* 0x0000000b080d7211 */ /* 0x000fe200078fcaff */
[----:B------:R-:W-:Y:S01]  /*01b0*/  IMAD.HI R0, R17, -0x7f7f7f7f, R16 ;  /* 0x8080808111007827 */ /* 0x000fe200078e0210 */
[----:B------:R-:W-:Y:S02]  /*01c0*/  LEA.HI.SX32 R9, R2, R9, 0x19 ;  /* 0x0000000902097211 */ /* 0x000fe400078fcaff */
[----:B------:R-:W-:Y:S01]  /*01d0*/  SHF.R.U32.HI R3, RZ, 0x1f, R4 ;  /* 0x0000001fff037819 */ /* 0x000fe20000011604 */
[----:B------:R-:W-:Y:S01]  /*01e0*/  IMAD.HI R6, R7, -0x7f7f7f7f, R6 ;  /* 0x8080808107067827 */ /* 0x000fe200078e0206 */
[----:B------:R-:W-:Y:S02]  /*01f0*/  SHF.R.U32.HI R19, RZ, 0x1f, R0 ;  /* 0x0000001fff137819 */ /* 0x000fe40000011600 */
[----:B------:R-:W-:Y:S01]  /*0200*/  LEA.HI.SX32 R3, R4, R3, 0x19 ;  /* 0x0000000304037211 */ /* 0x000fe200078fcaff */
[----:B------:R-:W-:Y:S01]  /*0210*/  IMAD R9, R9, -0xff, R5 ;  /* 0xffffff0109097824 */ /* 0x000fe200078e0205 */
[----:B------:R-:W-:Y:S01]  /*0220*/  ISETP.GE.AND P2, PT, R7, 0x3fc, PT ;  /* 0x000003fc0700780c */ /* 0x000fe20003f46270 */
[----:B------:R-:W-:Y:S01]  /*0230*/  IMAD R23, R21, 0xff, RZ ;  /* 0x000000ff15177824 */ /* 0x000fe200078e02ff */
[----:B------:R-:W-:Y:S01]  /*0240*/  SHF.R.U32.HI R11, RZ, 0x1f, R6 ;  /* 0x0000001fff0b7819 */ /* 0x000fe20000011606 */
[----:B----4-:R-:W-:Y:S01]  /*0250*/  IMAD.WIDE R8, R9, 0x4, R28 ;  /* 0x0000000409087825 */ /* 0x010fe200078e021c */
[----:B------:R-:W-:-:S02]  /*0260*/  LEA.HI.SX32 R16, R0, R19, 0x19 ;  /* 0x0000001300107211 */ /* 0x000fc400078fcaff */
[----:B------:R-:W-:Y:S01]  /*0270*/  LEA.HI.SX32 R6, R6, R11, 0x19 ;  /* 0x0000000b06067211 */ /* 0x000fe200078fcaff */
[----:B------:R-:W-:Y:S01]  /*0280*/  IMAD R2, R3, -0xff, R5 ;  /* 0xffffff0103027824 */ /* 0x000fe200078e0205 */
[----:B------:R5:W2:Y:S01]  /*0290*/  @!P0 LDG.E.EL R15, desc[UR4][R8.64] ;  /* 0x00000004080f8981 */ /* 0x000aa2000c2e1900 */
[----:B------:R-:W-:Y:S01]  /*02a0*/  ISETP.GE.AND P0, PT, R21, 0x40, PT ;  /* 0x000000401500780c */ /* 0x000fe20003f06270 */
[----:B------:R-:W-:Y:S02]  /*02b0*/  IMAD R19, R13, -0xff, R7 ;  /* 0xffffff010d137824 */ /* 0x000fe400078e0207 */
[----:B------:R-:W-:Y:S02]  /*02c0*/  IMAD R2, R3, 0x3fc0, R2 ;  /* 0x00003fc003027824 */ /* 0x000fe400078e0202 */
[----:B------:R-:W-:Y:S01]  /*02d0*/  VIADD R22, R23, 0xff ;  /* 0x000000ff17167836 */ /* 0x000fe20000000000 */
[----:B------:R-:W-:Y:S02]  /*02e0*/  ISETP.LT.AND P1, PT, R5, 0x3fc, !P0 ;  /* 0x000003fc0500780c */ /* 0x000fe40004721270 */
[----:B------:R-:W-:Y:S01]  /*02f0*/  CS2R R10, SRZ ;  /* 0x00000000000a7805 */ /* 0x000fe2000001ff00 */
[----:B------:R-:W-:-:S02]  /*0300*/  IMAD R13, R21, 0xff, R2 ;  /* 0x000000ff150d7824 */ /* 0x000fc400078e0202 */
[----:B------:R-:W-:Y:S01]  /*0310*/  IMAD.WIDE R18, R19, 0x4, R28 ;  /* 0x0000000413127825 */ /* 0x000fe200078e021c */
[----:B------:R-:W-:-:S03]  /*0320*/  IADD3 R25, R22, R2, RZ ;  /* 0x0000000216197210 */ /* 0x000fc60007ffe0ff */
[----:B-----5:R-:W-:Y:S01]  /*0330*/  IMAD.WIDE R8, R13, 0x4, R26 ;  /* 0x000000040d087825 */ /* 0x020fe200078e021a */
[----:B------:R1:W3:Y:S01]  /*0340*/  @!P2 LDG.E.EL R11, desc[UR4][R18.64] ;  /* 0x00000004120ba981 */ /* 0x0002e2000c2e1900 */
[----:B------:R-:W-:Y:S02]  /*0350*/  MOV R24, RZ ;  /* 0x000000ff00187202 */ /* 0x000fe40000000f00 */
[----:B------:R-:W-:Y:S01]  /*0360*/  IMAD R13, R6, -0xff, R7 ;  /* 0xffffff01060d7824 */ /* 0x000fe200078e0207 */
[----:B------:R-:W-:-:S03]  /*0370*/  ISETP.LT.AND P2, PT, R7, 0x3fc, !P0 ;  /* 0x000003fc0700780c */ /* 0x000fc60004741270 */
[----:B------:R-:W-:Y:S02]  /*0380*/  IMAD R0, R6, 0x3fc0, R13 ;  /* 0x00003fc006007824 */ /* 0x000fe400078e020d */
[----:B-1----:R-:W-:Y:S01]  /*0390*/  IMAD.WIDE R18, R25, 0x4, R26 ;  /* 0x0000000419127825 */ /* 0x002fe200078e021a */
[----:B------:R-:W-:Y:S01]  /*03a0*/  ISETP.GE.AND P3, PT, R17, 0x3fc, PT ;  /* 0x000003fc1100780c */ /* 0x000fe20003f66270 */
[----:B------:R-:W-:Y:S01]  /*03b0*/  HFMA2.MMA R12, -RZ, RZ, 0, 0 ;  /* 0x00000000ff0c7435 */ /* 0x000fe200000001ff */
[----:B------:R-:W-:Y:S02]  /*03c0*/  IADD3 R35, R22, R0, RZ ;  /* 0x0000000016237210 */ /* 0x000fe40007ffe0ff */
[----:B------:R1:W4:Y:S01]  /*03d0*/  @P1 LDG.E.EL R24, desc[UR4][R18.64] ;  /* 0x0000000412181981 */ /* 0x000322000c2e1900 */
[----:B------:R-:W-:Y:S01]  /*03e0*/  IMAD R31, R16, -0xff, R17 ;  /* 0xffffff01101f7824 */ /* 0x000fe200078e0211 */
[----:B------:R-:W-:Y:S01]  /*03f0*/  MOV R3, RZ ;  /* 0x000000ff00037202 */ /* 0x000fe20000000f00 */
[----:B------:R-:W-:Y:S01]  /*0400*/  IMAD.WIDE R34, R35, 0x4, R26 ;  /* 0x0000000423227825 */ /* 0x000fe200078e021a */
[----:B------:R-:W-:-:S03]  /*0410*/  IADD3 R20, R23, 0x1fe, RZ ;  /* 0x000001fe17147810 */ /* 0x000fc60007ffe0ff */
[----:B------:R5:W2:Y:S01]  /*0420*/  @P1 LDG.E.EL R12, desc[UR4][R8.64] ;  /* 0x00000004080c1981 */ /* 0x000aa2000c2e1900 */
[----:B-1----:R-:W-:Y:S01]  /*0430*/  HFMA2.MMA R18, -RZ, RZ, 0, 0 ;  /* 0x00000000ff127435 */ /* 0x002fe200000001ff */
[----:B------:R-:W-:Y:S01]  /*0440*/  LOP3.LUT R19, R5, 0x30, RZ, 0xfc, !PT ;  /* 0x0000003005137812 */ /* 0x000fe200078efcff */
[----:B------:R-:W-:Y:S01]  /*0450*/  IMAD.WIDE R30, R31, 0x4, R28 ;  /* 0x000000041f1e7825 */ /* 0x000fe200078e021c */
[----:B------:R-:W-:-:S04]  /*0460*/  IADD3 R33, R20, R2, RZ ;  /* 0x0000000214217210 */ /* 0x000fc80007ffe0ff */
[----:B------:R1:W2:Y:S03]  /*0470*/  @!P3 LDG.E.EL R3, desc[UR4][R30.64] ;  /* 0x000000041e03b981 */ /* 0x0002a6000c2e1900 */
[----:B-----5:R-:W-:Y:S02]  /*0480*/  IMAD.HI R9, R19, -0x7f7f7f7f, R18 ;  /* 0x8080808113097827 */ /* 0x020fe400078e0212 */
[----:B------:R-:W3:Y:S01]  /*0490*/  @P2 LDG.E.EL R18, desc[UR4][R34.64] ;  /* 0x0000000422122981 */ /* 0x000ee2000c2e1900 */
[----:B------:R-:W-:Y:S01]  /*04a0*/  MOV R8, RZ ;  /* 0x000000ff00087202 */ /* 0x000fe20000000f00 */
[----:B------:R-:W-:-:S04]  /*04b0*/  IMAD.WIDE R32, R33, 0x4, R26 ;  /* 0x0000000421207825 */ /* 0x000fc800078e021a */
[----:B-1----:R-:W-:Y:S01]  /*04c0*/  IMAD R31, R21, 0xff, R0 ;  /* 0x000000ff151f7824 */ /* 0x002fe200078e0200 */
[----:B------:R-:W-:Y:S01]  /*04d0*/  IADD3 R23, R23, 0x2fd, RZ ;  /* 0x000002fd17177810 */ /* 0x000fe20007ffe0ff */
[----:B------:R1:W5:Y:S02]  /*04e0*/  @P1 LDG.E.EL R14, desc[UR4][R32.64] ;  /* 0x00000004200e1981 */ /* 0x000364000c2e1900 */
[----:B------:R-:W-:-:S05]  /*04f0*/  IMAD.WIDE R30, R31, 0x4, R26 ;  /* 0x000000041f1e7825 */ /* 0x000fca00078e021a */
[----:B------:R1:W2:Y:S02]  /*0500*/  @P2 LDG.E.EL R8, desc[UR4][R30.64] ;  /* 0x000000041e082981 */ /* 0x0002a4000c2e1900 */
[----:B-1----:R-:W-:Y:S01]  /*0510*/  IADD3 R33, R20, R0, RZ ;  /* 0x0000000014217210 */ /* 0x002fe20007ffe0ff */
[----:B------:R-:W-:Y:S01]  /*0520*/  IMAD.MOV.U32 R4, RZ, RZ, RZ ;  /* 0x000000ffff047224 */ /* 0x000fe200078e00ff */
[----:B0-----:R-:W-:-:S03]  /*0530*/  IADD3 R31, R23, R0, RZ ;  /* 0x00000000171f7210 */ /* 0x001fc60007ffe0ff */
[----:B------:R-:W-:Y:S01]  /*0540*/  IMAD.WIDE R32, R33, 0x4, R26 ;  /* 0x0000000421207825 */ /* 0x000fe200078e021a */
[----:B------:R-:W-:-:S03]  /*0550*/  HFMA2.MMA R6, -RZ, RZ, 0, 0 ;  /* 0x00000000ff067435 */ /* 0x000fc600000001ff */
[----:B------:R-:W-:Y:S01]  /*0560*/  IMAD.WIDE R30, R31, 0x4, R26 ;  /* 0x000000041f1e7825 */ /* 0x000fe200078e021a */
[----:B------:R-:W5:Y:S03]  /*0570*/  @P2 LDG.E.EL R10, desc[UR4][R32.64] ;  /* 0x00000004200a2981 */ /* 0x000f66000c2e1900 */
[----:B------:R-:W-:Y:S01]  /*0580*/  IMAD.IADD R37, R23, 0x1, R2 ;  /* 0x0000000117257824 */ /* 0x000fe200078e0202 */
[----:B------:R-:W5:Y:S03]  /*0590*/  @P2 LDG.E.EL R4, desc[UR4][R30.64] ;  /* 0x000000041e042981 */ /* 0x000f66000c2e1900 */
[----:B------:R-:W-:-:S05]  /*05a0*/  IMAD.WIDE R36, R37, 0x4, R26 ;  /* 0x0000000425247825 */ /* 0x000fca00078e021a */
[----:B------:R-:W5:Y:S01]  /*05b0*/  @P1 LDG.E.EL R6, desc[UR4][R36.64] ;  /* 0x0000000424061981 */ /* 0x000f62000c2e1900 */
[----:B------:R-:W-:-:S05]  /*05c0*/  MOV R16, RZ ;  /* 0x000000ff00107202 */ /* 0x000fca0000000f00 */
[----:B------:R-:W-:Y:S01]  /*05d0*/  IMAD.HI R0, R17, -0x7f7f7f7f, R16 ;  /* 0x8080808111007827 */ /* 0x000fe200078e0210 */
[----:B------:R-:W-:-:S04]  /*05e0*/  SHF.R.U32.HI R2, RZ, 0x1f, R9 ;  /* 0x0000001fff027819 */ /* 0x000fc80000011609 */
[----:B------:R-:W-:Y:S02]  /*05f0*/  SHF.R.U32.HI R13, RZ, 0x1f, R0 ;  /* 0x0000001fff0d7819 */ /* 0x000fe40000011600 */
[----:B------:R-:W-:Y:S02]  /*0600*/  LEA.HI.SX32 R9, R9, R2, 0x19 ;  /* 0x0000000209097211 */ /* 0x000fe400078fcaff */
[----:B------:R-:W-:Y:S02]  /*0610*/  LEA.HI.SX32 R13, R0, R13, 0x19 ;  /* 0x0000000d000d7211 */ /* 0x000fe400078fcaff */
[----:B------:R-:W-:Y:S01]  /*0620*/  ISETP.GE.AND P4, PT, R19, 0x3fc, PT ;  /* 0x000003fc1300780c */ /* 0x000fe20003f86270 */
[----:B------:R-:W-:Y:S02]  /*0630*/  HFMA2.MMA R0, -RZ, RZ, 0, 0 ;  /* 0x00000000ff007435 */ /* 0x000fe400000001ff */
[----:B------:R-:W-:Y:S02]  /*0640*/  IMAD R2, R13, -0xff, R17 ;  /* 0xffffff010d027824 */ /* 0x000fe400078e0211 */
[----:B------:R-:W-:-:S02]  /*0650*/  IMAD R9, R9, -0xff, R19 ;  /* 0xffffff0109097824 */ /* 0x000fc400078e0213 */
[----:B------:R-:W-:Y:S02]  /*0660*/  IMAD R2, R13, 0x3fc0, R2 ;  /* 0x00003fc00d027824 */ /* 0x000fe400078e0202 */
[----:B------:R-:W-:-:S04]  /*0670*/  IMAD.WIDE R28, R9, 0x4, R28 ;  /* 0x00000004091c7825 */ /* 0x000fc800078e021c */
[----:B------:R-:W-:Y:S01]  /*0680*/  IMAD R9, R21, 0xff, R2 ;  /* 0x000000ff15097824 */ /* 0x000fe200078e0202 */
[----:B------:R0:W5:Y:S03]  /*0690*/  @!P4 LDG.E.EL R0, desc[UR4][R28.64] ;  /* 0x000000041c00c981 */ /* 0x000166000c2e1900 */
[----:B0-----:R-:W-:Y:S01]  /*06a0*/  IMAD.WIDE R28, R9, 0x4, R26 ;  /* 0x00000004091c7825 */ /* 0x001fe200078e021a */
[----:B------:R-:W-:-:S05]  /*06b0*/  IADD3 R9, R22, R2, RZ ;  /* 0x0000000216097210 */ /* 0x000fca0007ffe0ff */
[----:B------:R-:W-:Y:S01]  /*06c0*/  IMAD.WIDE R30, R9, 0x4, R26 ;  /* 0x00000004091e7825 */ /* 0x000fe200078e021a */
[----:B------:R-:W-:Y:S02]  /*06d0*/  IADD3 R25, R20, R2, RZ ;  /* 0x0000000214197210 */ /* 0x000fe40007ffe0ff */
[----:B------:R-:W-:-:S03]  /*06e0*/  ISETP.LT.AND P3, PT, R17, 0x3fc, !P0 ;  /* 0x000003fc1100780c */ /* 0x000fc60004761270 */
[----:B------:R-:W-:Y:S01]  /*06f0*/  IMAD.WIDE R32, R25, 0x4, R26 ;  /* 0x0000000419207825 */ /* 0x000fe200078e021a */
[----:B------:R-:W-:-:S09]  /*0700*/  ISETP.LT.AND P0, PT, R19, 0x3fc, !P0 ;  /* 0x000003fc1300780c */ /* 0x000fd20004701270 */
[----:B------:R0:W5:Y:S02]  /*0710*/  @P3 LDG.E.EL R16, desc[UR4][R28.64] ;  /* 0x000000041c103981 */ /* 0x000164000c2e1900 */
[----:B0-----:R-:W-:Y:S01]  /*0720*/  IMAD.IADD R29, R23, 0x1, R2 ;  /* 0x00000001171d7824 */ /* 0x001fe200078e0202 */
[----:B------:R-:W-:-:S03]  /*0730*/  MOV R2, RZ ;  /* 0x000000ff00027202 */ /* 0x000fc60000000f00 */
[----:B------:R-:W-:-:S05]  /*0740*/  IMAD.WIDE R28, R29, 0x4, R26 ;  /* 0x000000041d1c7825 */ /* 0x000fca00078e021a */
[----:B------:R0:W5:Y:S02]  /*0750*/  @P3 LDG.E.EL R2, desc[UR4][R28.64] ;  /* 0x000000041c023981 */ /* 0x000164000c2e1900 */
[----:B0-----:R-:W-:Y:S01]  /*0760*/  MOV R29, RZ ;  /* 0x000000ff001d7202 */ /* 0x001fe20000000f00 */
[----:B---3--:R-:W-:Y:S01]  /*0770*/  FADD R9, R11, R18 ;  /* 0x000000120b097221 */ /* 0x008fe20000000000 */
[----:B------:R-:W-:-:S10]  /*0780*/  HFMA2.MMA R18, -RZ, RZ, 0, 0 ;  /* 0x00000000ff127435 */ /* 0x000fd400000001ff */
[----:B------:R-:W-:-:S05]  /*0790*/  IMAD.HI R18, R19, -0x7f7f7f7f, R18 ;  /* 0x8080808113127827 */ /* 0x000fca00078e0212 */
[----:B------:R-:W-:Y:S01]  /*07a0*/  SHF.R.U32.HI R25, RZ, 0x1f, R18 ;  /* 0x0000001fff197819 */ /* 0x000fe20000011612 */
[----:B--2---:R-:W-:-:S03]  /*07b0*/  FADD R8, R11, R8 ;  /* 0x000000080b087221 */ /* 0x004fc60000000000 */
[----:B------:R-:W-:Y:S01]  /*07c0*/  LEA.HI.SX32 R25, R18, R25, 0x19 ;  /* 0x0000001912197211 */ /* 0x000fe200078fcaff */
[C---:B------:R-:W-:Y:S01]  /*07d0*/  FADD R12, R15.reuse, R12 ;  /* 0x0000000c0f0c7221 */ /* 0x040fe20000000000 */
[C---:B----4-:R-:W-:Y:S01]  /*07e0*/  FADD R13, R15.reuse, R24 ;  /* 0x000000180f0d7221 */ /* 0x050fe20000000000 */
[----:B-----5:R-:W-:Y:S02]  /*07f0*/  FADD R14, R15, R14 ;  /* 0x0000000e0f0e7221 */ /* 0x020fe40000000000 */
[----:B------:R-:W-:Y:S02]  /*0800*/  IMAD R18, R25, -0xff, R19 ;  /* 0xffffff0119127824 */ /* 0x000fe400078e0213 */
[C---:B------:R-:W-:Y:S01]  /*0810*/  FADD R10, R11.reuse, R10 ;  /* 0x0000000a0b0a7221 */ /* 0x040fe20000000000 */
[----:B------:R-:W-:Y:S01]  /*0820*/  FADD R11, R11, R4 ;  /* 0x000000040b0b7221 */ /* 0x000fe20000000000 */
[----:B------:R-:W-:Y:S01]  /*0830*/  HFMA2.MMA R4, -RZ, RZ, 0, 0 ;  /* 0x00000000ff047435 */ /* 0x000fe200000001ff */
[----:B------:R-:W-:-:S02]  /*0840*/  IMAD R18, R25, 0x3fc0, R18 ;  /* 0x00003fc019127824 */ /* 0x000fc400078e0212 */
[----:B------:R-:W-:Y:S01]  /*0850*/  FADD R15, R15, R6 ;  /* 0x000000060f0f7221 */ /* 0x000fe20000000000 */
[----:B------:R-:W-:-:S06]  /*0860*/  MOV R6, RZ ;  /* 0x000000ff00067202 */ /* 0x000fcc0000000f00 */
[----:B------:R0:W2:Y:S01]  /*0870*/  @P3 LDG.E.EL R4, desc[UR4][R32.64] ;  /* 0x0000000420043981 */ /* 0x0000a2000c2e1900 */
[----:B------:R-:W-:Y:S01]  /*0880*/  LEA R24, R19, R21, 0x6 ;  /* 0x0000001513187211 */ /* 0x000fe200078e30ff */
[--C-:B------:R-:W-:Y:S01]  /*0890*/  IMAD.IADD R19, R22, 0x1, R18.reuse ;  /* 0x0000000116137824 */ /* 0x100fe200078e0212 */
[----:B------:R-:W-:Y:S01]  /*08a0*/  IADD3 R35, R23, R18, RZ ;  /* 0x0000001217237210 */ /* 0x000fe20007ffe0ff */
[----:B------:R1:W3:Y:S01]  /*08b0*/  @P3 LDG.E.EL R6, desc[UR4][R30.64] ;  /* 0x000000041e063981 */ /* 0x0002e2000c2e1900 */
[----:B------:R-:W-:Y:S01]  /*08c0*/  IMAD R37, R21, 0xff, R18 ;  /* 0x000000ff15257824 */ /* 0x000fe200078e0212 */
[----:B------:R-:W-:Y:S01]  /*08d0*/  HFMA2.MMA R23, -RZ, RZ, 0, 0 ;  /* 0x00000000ff177435 */ /* 0x000fe200000001ff */
[----:B0-----:R-:W-:Y:S02]  /*08e0*/  IADD3 R33, R20, R18, RZ ;  /* 0x0000001214217210 */ /* 0x001fe40007ffe0ff */
[----:B------:R-:W-:Y:S01]  /*08f0*/  IMAD.WIDE R36, R37, 0x4, R26 ;  /* 0x0000000425247825 */ /* 0x000fe200078e021a */
[----:B-1----:R-:W-:-:S03]  /*0900*/  HFMA2.MMA R31, -RZ, RZ, 0, 0 ;  /* 0x00000000ff1f7435 */ /* 0x002fc600000001ff */
[--C-:B------:R-:W-:Y:S01]  /*0910*/  IMAD.WIDE R18, R19, 0x4, R26.reuse ;  /* 0x0000000413127825 */ /* 0x100fe200078e021a */
[----:B------:R0:W4:Y:S03]  /*0920*/  @P0 LDG.E.EL R29, desc[UR4][R36.64] ;  /* 0x00000004241d0981 */ /* 0x000126000c2e1900 */
[--C-:B------:R-:W-:Y:S01]  /*0930*/  IMAD.WIDE R32, R33, 0x4, R26.reuse ;  /* 0x0000000421207825 */ /* 0x100fe200078e021a */
[----:B------:R-:W5:Y:S03]  /*0940*/  @P0 LDG.E.EL R23, desc[UR4][R18.64] ;  /* 0x0000000412170981 */ /* 0x000f66000c2e1900 */
[----:B------:R-:W-:Y:S01]  /*0950*/  IMAD.WIDE R34, R35, 0x4, R26 ;  /* 0x0000000423227825 */ /* 0x000fe200078e021a */
[----:B------:R-:W-:-:S04]  /*0960*/  MOV R27, RZ ;  /* 0x000000ff001b7202 */ /* 0x000fc80000000f00 */
[----:B------:R-:W5:Y:S04]  /*0970*/  @P0 LDG.E.EL R31, desc[UR4][R34.64] ;  /* 0x00000004221f0981 */ /* 0x000f68000c2e1900 */
[----:B------:R1:W5:Y:S01]  /*0980*/  @P0 LDG.E.EL R27, desc[UR4][R32.64] ;  /* 0x00000004201b0981 */ /* 0x000362000c2e1900 */
[-C--:B------:R-:W-:Y:S02]  /*0990*/  LEA R25, R7, R21.reuse, 0x6 ;  /* 0x0000001507197211 */ /* 0x080fe400078e30ff */
[-C--:B------:R-:W-:Y:S02]  /*09a0*/  LEA R5, R5, R21.reuse, 0x6 ;  /* 0x0000001505057211 */ /* 0x080fe400078e30ff */
[----:B------:R-:W-:Y:S02]  /*09b0*/  LEA R7, R17, R21, 0x6 ;  /* 0x0000001511077211 */ /* 0x000fe400078e30ff */
[----:B------:R-:W0:Y:S01]  /*09c0*/  LDC.64 R20, c[0x0][0x220] ;  /* 0x00008800ff147b82 */ /* 0x000e220000000a00 */
[----:B------:R-:W-:Y:S01]  /*09d0*/  FADD R16, R3, R16 ;  /* 0x0000001003107221 */ /* 0x000fe20000000000 */
[----:B0-----:R-:W-:-:S04]  /*09e0*/  IMAD.WIDE R36, R5, 0x4, R20 ;  /* 0x0000000405247825 */ /* 0x001fc800078e0214 */
[----:B-1----:R-:W-:Y:S01]  /*09f0*/  IMAD.WIDE R32, R25, 0x4, R20 ;  /* 0x0000000419207825 */ /* 0x002fe200078e0214 */
[----:B------:R0:W-:Y:S04]  /*0a00*/  @P1 STG.E.128 desc[UR4][R36.64], R12 ;  /* 0x0000000c24001986 */ /* 0x0001e8000c101d04 */
[----:B------:R0:W-:Y:S01]  /*0a10*/  @P2 STG.E.128 desc[UR4][R32.64], R8 ;  /* 0x0000000820002986 */ /* 0x0001e2000c101d04 */
[----:B------:R-:W-:Y:S01]  /*0a20*/  FADD R19, R3, R2 ;  /* 0x0000000203137221 */ /* 0x000fe20000000000 */
[----:B------:R-:W-:-:S04]  /*0a30*/  IMAD.WIDE R24, R24, 0x4, R20 ;  /* 0x0000000418187825 */ /* 0x000fc800078e0214 */
[C---:B--2---:R-:W-:Y:S01]  /*0a40*/  FADD R18, R3.reuse, R4 ;  /* 0x0000000403127221 */ /* 0x044fe20000000000 */
[----:B---3--:R-:W-:Y:S01]  /*0a50*/  FADD R17, R3, R6 ;  /* 0x0000000603117221 */ /* 0x008fe20000000000 */
[----:B------:R-:W-:-:S05]  /*0a60*/  IMAD.WIDE R2, R7, 0x4, R20 ;  /* 0x0000000407027825 */ /* 0x000fca00078e0214 */
[----:B------:R0:W-:Y:S01]  /*0a70*/  @P3 STG.E.128 desc[UR4][R2.64], R16 ;  /* 0x0000001002003986 */ /* 0x0001e2000c101d04 */
[C---:B----4-:R-:W-:Y:S01]  /*0a80*/  FADD R28, R0.reuse, R29 ;  /* 0x0000001d001c7221 */ /* 0x050fe20000000000 */
[C---:B-----5:R-:W-:Y:S01]  /*0a90*/  FADD R29, R0.reuse, R23 ;  /* 0x00000017001d7221 */ /* 0x060fe20000000000 */
[C---:B------:R-:W-:Y:S01]  /*0aa0*/  FADD R31, R0.reuse, R31 ;  /* 0x0000001f001f7221 */ /* 0x040fe20000000000 */
[----:B------:R-:W-:Y:S01]  /*0ab0*/  FADD R30, R0, R27 ;  /* 0x0000001b001e7221 */ /* 0x000fe20000000000 */
[----:B0-----:R-:W-:Y:S06]  /*0ac0*/  @!P0 EXIT ;  /* 0x000000000000894d */ /* 0x001fec0003800000 */
[----:B------:R-:W-:Y:S01]  /*0ad0*/  STG.E.128 desc[UR4][R24.64], R28 ;  /* 0x0000001c18007986 */ /* 0x000fe2000c101d04 */
[----:B------:R-:W-:Y:S05]  /*0ae0*/  EXIT ;  /* 0x000000000000794d */ /* 0x000fea0003800000 */
.L_x_0:
[----:B------:R-:W-:-:S00]  /*0af0*/  BRA `(.L_x_0) ;  /* 0xfffffffc00fc7947 */ /* 0x000fc0000383ffff */
[----:B------:R-:W-:-:S00]  /*0b00*/  NOP ;  /* 0x0000000000007918 */ /* 0x000fc00000000000 */
[----:B------:R-:W-:-:S00]  /*0b10*/  NOP ;  /* 0x0000000000007918 */ /* 0x000fc00000000000 */
[----:B------:R-:W-:-:S00]  /*0b20*/  NOP ;  /* 0x0000000000007918 */ /* 0x000fc00000000000 */
[----:B------:R-:W-:-:S00]  /*0b30*/  NOP ;  /* 0x0000000000007918 */ /* 0x000fc00000000000 */
[----:B------:R-:W-:-:S00]  /*0b40*/  NOP ;  /* 0x0000000000007918 */ /* 0x000fc00000000000 */
[----:B------:R-:W-:-:S00]  /*0b50*/  NOP ;  /* 0x0000000000007918 */ /* 0x000fc00000000000 */
[----:B------:R-:W-:-:S00]  /*0b60*/  NOP ;  /* 0x0000000000007918 */ /* 0x000fc00000000000 */
[----:B------:R-:W-:-:S00]  /*0b70*/  NOP ;  /* 0x0000000000007918 */ /* 0x000fc00000000000 */
.L_x_1:


//--------------------- .nv.constant0.triton_poi_fused_convolution_51 --------------------------
	.section	.nv.constant0.triton_poi_fused_convolution_51,"a",@progbits
	.sectionflags	@""
	.align	4
.nv.constant0.triton_poi_fused_convolution_51:
	.zero		560
